//
// Generated by NVIDIA NVVM Compiler
//
// Compiler Build ID: CL-36424714
// Cuda compilation tools, release 13.0, V13.0.88
// Based on NVVM 20.0.0
//

.version 9.0
.target sm_100
.address_size 64

	// .globl	matmul_kernel

.visible .entry matmul_kernel(
	.param .u64 .ptr .align 1 matmul_kernel_param_0,
	.param .u64 .ptr .align 1 matmul_kernel_param_1,
	.param .u64 .ptr .align 1 matmul_kernel_param_2,
	.param .u32 matmul_kernel_param_3,
	.param .u32 matmul_kernel_param_4,
	.param .u32 matmul_kernel_param_5
)
{
	.reg .pred 	%p<13>;
	.reg .b32 	%r<41>;
	.reg .b32 	%f<68>;
	.reg .b64 	%rd<53>;

	ld.param.u64 	%rd7, [matmul_kernel_param_0];
	ld.param.u64 	%rd8, [matmul_kernel_param_1];
	ld.param.u64 	%rd6, [matmul_kernel_param_2];
	ld.param.u32 	%r20, [matmul_kernel_param_3];
	ld.param.u32 	%r18, [matmul_kernel_param_4];
	ld.param.u32 	%r19, [matmul_kernel_param_5];
	cvta.to.global.u64 	%rd1, %rd8;
	cvta.to.global.u64 	%rd2, %rd7;
	mov.u32 	%r21, %ctaid.y;
	mov.u32 	%r22, %ntid.y;
	mov.u32 	%r23, %tid.y;
	mad.lo.s32 	%r1, %r21, %r22, %r23;
	mov.u32 	%r24, %ctaid.x;
	mov.u32 	%r25, %ntid.x;
	mov.u32 	%r26, %tid.x;
	mad.lo.s32 	%r2, %r24, %r25, %r26;
	setp.ge.s32 	%p1, %r1, %r20;
	setp.ge.s32 	%p2, %r2, %r18;
	or.pred  	%p3, %p1, %p2;
	@%p3 bra 	$L__BB0_14;
	setp.lt.s32 	%p4, %r19, 1;
	mov.f32 	%f67, 0f00000000;
	@%p4 bra 	$L__BB0_13;
	mul.lo.s32 	%r3, %r19, %r1;
	and.b32  	%r4, %r19, 7;
	setp.lt.u32 	%p5, %r19, 8;
	mov.f32 	%f67, 0f00000000;
	mov.b32 	%r39, 0;
	@%p5 bra 	$L__BB0_5;
	and.b32  	%r39, %r19, 2147483640;
	neg.s32 	%r37, %r39;
	shl.b32 	%r7, %r18, 3;
	mul.wide.u32 	%rd9, %r3, 4;
	add.s64 	%rd10, %rd9, %rd2;
	add.s64 	%rd52, %rd10, 16;
	mov.f32 	%f67, 0f00000000;
	mul.wide.s32 	%rd13, %r18, 4;
	mov.u32 	%r36, %r2;
$L__BB0_4:
	.pragma "nounroll";
	ld.global.f32 	%f17, [%rd52+-16];
	mul.wide.s32 	%rd11, %r36, 4;
	add.s64 	%rd12, %rd1, %rd11;
	ld.global.f32 	%f18, [%rd12];
	fma.rn.f32 	%f19, %f17, %f18, %f67;
	ld.global.f32 	%f20, [%rd52+-12];
	add.s64 	%rd14, %rd12, %rd13;
	ld.global.f32 	%f21, [%rd14];
	fma.rn.f32 	%f22, %f20, %f21, %f19;
	ld.global.f32 	%f23, [%rd52+-8];
	add.s64 	%rd15, %rd14, %rd13;
	ld.global.f32 	%f24, [%rd15];
	fma.rn.f32 	%f25, %f23, %f24, %f22;
	ld.global.f32 	%f26, [%rd52+-4];
	add.s64 	%rd16, %rd15, %rd13;
	ld.global.f32 	%f27, [%rd16];
	fma.rn.f32 	%f28, %f26, %f27, %f25;
	ld.global.f32 	%f29, [%rd52];
	add.s64 	%rd17, %rd16, %rd13;
	ld.global.f32 	%f30, [%rd17];
	fma.rn.f32 	%f31, %f29, %f30, %f28;
	ld.global.f32 	%f32, [%rd52+4];
	add.s64 	%rd18, %rd17, %rd13;
	ld.global.f32 	%f33, [%rd18];
	fma.rn.f32 	%f34, %f32, %f33, %f31;
	ld.global.f32 	%f35, [%rd52+8];
	add.s64 	%rd19, %rd18, %rd13;
	ld.global.f32 	%f36, [%rd19];
	fma.rn.f32 	%f37, %f35, %f36, %f34;
	ld.global.f32 	%f38, [%rd52+12];
	add.s64 	%rd20, %rd19, %rd13;
	ld.global.f32 	%f39, [%rd20];
	fma.rn.f32 	%f67, %f38, %f39, %f37;
	add.s32 	%r37, %r37, 8;
	add.s32 	%r36, %r36, %r7;
	add.s64 	%rd52, %rd52, 32;
	setp.ne.s32 	%p6, %r37, 0;
	@%p6 bra 	$L__BB0_4;
$L__BB0_5:
	setp.eq.s32 	%p7, %r4, 0;
	@%p7 bra 	$L__BB0_13;
	and.b32  	%r13, %r19, 3;
	setp.lt.u32 	%p8, %r4, 4;
	@%p8 bra 	$L__BB0_8;
	add.s32 	%r28, %r39, %r3;
	mul.wide.u32 	%rd21, %r28, 4;
	add.s64 	%rd22, %rd2, %rd21;
	ld.global.f32 	%f41, [%rd22];
	mad.lo.s32 	%r29, %r39, %r18, %r2;
	mul.wide.s32 	%rd23, %r29, 4;
	add.s64 	%rd24, %rd1, %rd23;
	ld.global.f32 	%f42, [%rd24];
	fma.rn.f32 	%f43, %f41, %f42, %f67;
	cvt.u64.u32 	%rd25, %r3;
	cvt.u64.u32 	%rd26, %r39;
	add.s64 	%rd27, %rd26, %rd25;
	shl.b64 	%rd28, %rd27, 2;
	add.s64 	%rd29, %rd2, %rd28;
	ld.global.f32 	%f44, [%rd29+4];
	mul.wide.s32 	%rd30, %r18, 4;
	add.s64 	%rd31, %rd24, %rd30;
	ld.global.f32 	%f45, [%rd31];
	fma.rn.f32 	%f46, %f44, %f45, %f43;
	ld.global.f32 	%f47, [%rd29+8];
	add.s64 	%rd32, %rd31, %rd30;
	ld.global.f32 	%f48, [%rd32];
	fma.rn.f32 	%f49, %f47, %f48, %f46;
	ld.global.f32 	%f50, [%rd29+12];
	add.s64 	%rd33, %rd32, %rd30;
	ld.global.f32 	%f51, [%rd33];
	fma.rn.f32 	%f67, %f50, %f51, %f49;
	add.s32 	%r39, %r39, 4;
$L__BB0_8:
	setp.eq.s32 	%p9, %r13, 0;
	@%p9 bra 	$L__BB0_13;
	setp.eq.s32 	%p10, %r13, 1;
	@%p10 bra 	$L__BB0_11;
	add.s32 	%r30, %r39, %r3;
	mul.wide.u32 	%rd34, %r30, 4;
	add.s64 	%rd35, %rd2, %rd34;
	ld.global.f32 	%f53, [%rd35];
	mad.lo.s32 	%r31, %r39, %r18, %r2;
	mul.wide.s32 	%rd36, %r31, 4;
	add.s64 	%rd37, %rd1, %rd36;
	ld.global.f32 	%f54, [%rd37];
	fma.rn.f32 	%f55, %f53, %f54, %f67;
	cvt.u64.u32 	%rd38, %r3;
	cvt.u64.u32 	%rd39, %r39;
	add.s64 	%rd40, %rd39, %rd38;
	shl.b64 	%rd41, %rd40, 2;
	add.s64 	%rd42, %rd2, %rd41;
	ld.global.f32 	%f56, [%rd42+4];
	mul.wide.s32 	%rd43, %r18, 4;
	add.s64 	%rd44, %rd37, %rd43;
	ld.global.f32 	%f57, [%rd44];
	fma.rn.f32 	%f67, %f56, %f57, %f55;
	add.s32 	%r39, %r39, 2;
$L__BB0_11:
	and.b32  	%r32, %r19, 1;
	setp.eq.b32 	%p11, %r32, 1;
	not.pred 	%p12, %p11;
	@%p12 bra 	$L__BB0_13;
	add.s32 	%r33, %r39, %r3;
	mul.wide.u32 	%rd45, %r33, 4;
	add.s64 	%rd46, %rd2, %rd45;
	ld.global.f32 	%f58, [%rd46];
	mad.lo.s32 	%r34, %r39, %r18, %r2;
	mul.wide.s32 	%rd47, %r34, 4;
	add.s64 	%rd48, %rd1, %rd47;
	ld.global.f32 	%f59, [%rd48];
	fma.rn.f32 	%f67, %f58, %f59, %f67;
$L__BB0_13:
	mad.lo.s32 	%r35, %r18, %r1, %r2;
	cvta.to.global.u64 	%rd49, %rd6;
	mul.wide.s32 	%rd50, %r35, 4;
	add.s64 	%rd51, %rd49, %rd50;
	st.global.f32 	[%rd51], %f67;
$L__BB0_14:
	ret;

}
	// .globl	add_kernel
.visible .entry add_kernel(
	.param .u64 .ptr .align 1 add_kernel_param_0,
	.param .u64 .ptr .align 1 add_kernel_param_1,
	.param .u64 .ptr .align 1 add_kernel_param_2,
	.param .u32 add_kernel_param_3,
	.param .u32 add_kernel_param_4
)
{
	.reg .pred 	%p<4>;
	.reg .b32 	%r<12>;
	.reg .b32 	%f<4>;
	.reg .b64 	%rd<11>;

	ld.param.u64 	%rd1, [add_kernel_param_0];
	ld.param.u64 	%rd2, [add_kernel_param_1];
	ld.param.u64 	%rd3, [add_kernel_param_2];
	ld.param.u32 	%r4, [add_kernel_param_3];
	ld.param.u32 	%r3, [add_kernel_param_4];
	mov.u32 	%r5, %ctaid.y;
	mov.u32 	%r6, %ntid.y;
	mov.u32 	%r7, %tid.y;
	mad.lo.s32 	%r1, %r5, %r6, %r7;
	mov.u32 	%r8, %ctaid.x;
	mov.u32 	%r9, %ntid.x;
	mov.u32 	%r10, %tid.x;
	mad.lo.s32 	%r2, %r8, %r9, %r10;
	setp.ge.s32 	%p1, %r1, %r4;
	setp.ge.s32 	%p2, %r2, %r3;
	or.pred  	%p3, %p1, %p2;
	@%p3 bra 	$L__BB1_2;
	cvta.to.global.u64 	%rd4, %rd1;
	cvta.to.global.u64 	%rd5, %rd2;
	cvta.to.global.u64 	%rd6, %rd3;
	mad.lo.s32 	%r11, %r3, %r1, %r2;
	mul.wide.s32 	%rd7, %r11, 4;
	add.s64 	%rd8, %rd4, %rd7;
	ld.global.f32 	%f1, [%rd8];
	add.s64 	%rd9, %rd5, %rd7;
	ld.global.f32 	%f2, [%rd9];
	add.f32 	%f3, %f1, %f2;
	add.s64 	%rd10, %rd6, %rd7;
	st.global.f32 	[%rd10], %f3;
$L__BB1_2:
	ret;

}
	// .globl	sub_kernel
.visible .entry sub_kernel(
	.param .u64 .ptr .align 1 sub_kernel_param_0,
	.param .u64 .ptr .align 1 sub_kernel_param_1,
	.param .u64 .ptr .align 1 sub_kernel_param_2,
	.param .u32 sub_kernel_param_3,
	.param .u32 sub_kernel_param_4
)
{
	.reg .pred 	%p<4>;
	.reg .b32 	%r<12>;
	.reg .b32 	%f<4>;
	.reg .b64 	%rd<11>;

	ld.param.u64 	%rd1, [sub_kernel_param_0];
	ld.param.u64 	%rd2, [sub_kernel_param_1];
	ld.param.u64 	%rd3, [sub_kernel_param_2];
	ld.param.u32 	%r4, [sub_kernel_param_3];
	ld.param.u32 	%r3, [sub_kernel_param_4];
	mov.u32 	%r5, %ctaid.y;
	mov.u32 	%r6, %ntid.y;
	mov.u32 	%r7, %tid.y;
	mad.lo.s32 	%r1, %r5, %r6, %r7;
	mov.u32 	%r8, %ctaid.x;
	mov.u32 	%r9, %ntid.x;
	mov.u32 	%r10, %tid.x;
	mad.lo.s32 	%r2, %r8, %r9, %r10;
	setp.ge.s32 	%p1, %r1, %r4;
	setp.ge.s32 	%p2, %r2, %r3;
	or.pred  	%p3, %p1, %p2;
	@%p3 bra 	$L__BB2_2;
	cvta.to.global.u64 	%rd4, %rd1;
	cvta.to.global.u64 	%rd5, %rd2;
	cvta.to.global.u64 	%rd6, %rd3;
	mad.lo.s32 	%r11, %r3, %r1, %r2;
	mul.wide.s32 	%rd7, %r11, 4;
	add.s64 	%rd8, %rd4, %rd7;
	ld.global.f32 	%f1, [%rd8];
	add.s64 	%rd9, %rd5, %rd7;
	ld.global.f32 	%f2, [%rd9];
	sub.f32 	%f3, %f1, %f2;
	add.s64 	%rd10, %rd6, %rd7;
	st.global.f32 	[%rd10], %f3;
$L__BB2_2:
	ret;

}
	// .globl	expand_kernel
.visible .entry expand_kernel(
	.param .u64 .ptr .align 1 expand_kernel_param_0,
	.param .u64 .ptr .align 1 expand_kernel_param_1,
	.param .u32 expand_kernel_param_2,
	.param .u32 expand_kernel_param_3
)
{
	.reg .pred 	%p<4>;
	.reg .b32 	%r<12>;
	.reg .b32 	%f<2>;
	.reg .b64 	%rd<9>;

	ld.param.u64 	%rd1, [expand_kernel_param_0];
	ld.param.u64 	%rd2, [expand_kernel_param_1];
	ld.param.u32 	%r4, [expand_kernel_param_2];
	ld.param.u32 	%r3, [expand_kernel_param_3];
	mov.u32 	%r5, %ctaid.y;
	mov.u32 	%r6, %ntid.y;
	mov.u32 	%r7, %tid.y;
	mad.lo.s32 	%r1, %r5, %r6, %r7;
	mov.u32 	%r8, %ctaid.x;
	mov.u32 	%r9, %ntid.x;
	mov.u32 	%r10, %tid.x;
	mad.lo.s32 	%r2, %r8, %r9, %r10;
	setp.ge.s32 	%p1, %r1, %r4;
	setp.ge.s32 	%p2, %r2, %r3;
	or.pred  	%p3, %p1, %p2;
	@%p3 bra 	$L__BB3_2;
	cvta.to.global.u64 	%rd3, %rd1;
	cvta.to.global.u64 	%rd4, %rd2;
	mul.wide.s32 	%rd5, %r2, 4;
	add.s64 	%rd6, %rd3, %rd5;
	ld.global.f32 	%f1, [%rd6];
	mad.lo.s32 	%r11, %r3, %r1, %r2;
	mul.wide.s32 	%rd7, %r11, 4;
	add.s64 	%rd8, %rd4, %rd7;
	st.global.f32 	[%rd8], %f1;
$L__BB3_2:
	ret;

}


// ===== COMPILED SASS (sm_100) =====

	.target	sm_100

	.elftype	@"ET_EXEC"


//--------------------- .note.nv.tkinfo           --------------------------
	.section	.note.nv.tkinfo,"",@"SHT_NOTE"
	.sectionflags	@"SHF_NOTE_NV_TKINFO"
	.tkinfo
        /*0018*/ 	.word	0x00000002
        /*0030*/ 	.string	""
        /*0030*/ 	.string	"ptxas"
        /*0030*/ 	.string	"Cuda compilation tools, release 13.0, V13.0.88"
        /*0030*/ 	.string	"Build cuda_13.0.r13.0/compiler.36424714_0"
        /*0030*/ 	.string	"-arch sm_100 -m 64 "



//--------------------- .note.nv.cuinfo           --------------------------
	.section	.note.nv.cuinfo,"",@"SHT_NOTE"
	.sectionflags	@"SHF_NOTE_NV_CUINFO"
        /*0018*/ 	.short	0x0002
        /*001a*/ 	.short	0x0064
        /*001c*/ 	.short	0x0082
	.zero		2


//--------------------- .nv.info                  --------------------------
	.section	.nv.info,"",@"SHT_CUDA_INFO"
	.align	4


	//----- nvinfo : EIATTR_REGCOUNT
	.align		4
        /*0000*/ 	.byte	0x04, 0x2f
        /*0002*/ 	.short	(.L_1 - .L_0)
	.align		4
.L_0:
        /*0004*/ 	.word	index@(matmul_kernel)
        /*0008*/ 	.word	0x00000020


	//----- nvinfo : EIATTR_FRAME_SIZE
	.align		4
.L_1:
        /*000c*/ 	.byte	0x04, 0x11
        /*000e*/ 	.short	(.L_3 - .L_2)
	.align		4
.L_2:
        /*0010*/ 	.word	index@(matmul_kernel)
        /*0014*/ 	.word	0x00000000


	//----- nvinfo : EIATTR_REGCOUNT
	.align		4
.L_3:
        /*0018*/ 	.byte	0x04, 0x2f
        /*001a*/ 	.short	(.L_5 - .L_4)
	.align		4
.L_4:
        /*001c*/ 	.word	index@(add_kernel)
        /*0020*/ 	.word	0x0000000c


	//----- nvinfo : EIATTR_FRAME_SIZE
	.align		4
.L_5:
        /*0024*/ 	.byte	0x04, 0x11
        /*0026*/ 	.short	(.L_7 - .L_6)
	.align		4
.L_6:
        /*0028*/ 	.word	index@(add_kernel)
        /*002c*/ 	.word	0x00000000


	//----- nvinfo : EIATTR_REGCOUNT
	.align		4
.L_7:
        /*0030*/ 	.byte	0x04, 0x2f
        /*0032*/ 	.short	(.L_9 - .L_8)
	.align		4
.L_8:
        /*0034*/ 	.word	index@(sub_kernel)
        /*0038*/ 	.word	0x0000000c


	//----- nvinfo : EIATTR_FRAME_SIZE
	.align		4
.L_9:
        /*003c*/ 	.byte	0x04, 0x11
        /*003e*/ 	.short	(.L_11 - .L_10)
	.align		4
.L_10:
        /*0040*/ 	.word	index@(sub_kernel)
        /*0044*/ 	.word	0x00000000


	//----- nvinfo : EIATTR_REGCOUNT
	.align		4
.L_11:
        /*0048*/ 	.byte	0x04, 0x2f
        /*004a*/ 	.short	(.L_13 - .L_12)
	.align		4
.L_12:
        /*004c*/ 	.word	index@(expand_kernel)
        /*0050*/ 	.word	0x0000000a


	//----- nvinfo : EIATTR_FRAME_SIZE
	.align		4
.L_13:
        /*0054*/ 	.byte	0x04, 0x11
        /*0056*/ 	.short	(.L_15 - .L_14)
	.align		4
.L_14:
        /*0058*/ 	.word	index@(expand_kernel)
        /*005c*/ 	.word	0x00000000


	//----- nvinfo : EIATTR_MIN_STACK_SIZE
	.align		4
.L_15:
        /*0060*/ 	.byte	0x04, 0x12
        /*0062*/ 	.short	(.L_17 - .L_16)
	.align		4
.L_16:
        /*0064*/ 	.word	index@(expand_kernel)
        /*0068*/ 	.word	0x00000000


	//----- nvinfo : EIATTR_MIN_STACK_SIZE
	.align		4
.L_17:
        /*006c*/ 	.byte	0x04, 0x12
        /*006e*/ 	.short	(.L_19 - .L_18)
	.align		4
.L_18:
        /*0070*/ 	.word	index@(sub_kernel)
        /*0074*/ 	.word	0x00000000


	//----- nvinfo : EIATTR_MIN_STACK_SIZE
	.align		4
.L_19:
        /*0078*/ 	.byte	0x04, 0x12
        /*007a*/ 	.short	(.L_21 - .L_20)
	.align		4
.L_20:
        /*007c*/ 	.word	index@(add_kernel)
        /*0080*/ 	.word	0x00000000


	//----- nvinfo : EIATTR_MIN_STACK_SIZE
	.align		4
.L_21:
        /*0084*/ 	.byte	0x04, 0x12
        /*0086*/ 	.short	(.L_23 - .L_22)
	.align		4
.L_22:
        /*0088*/ 	.word	index@(matmul_kernel)
        /*008c*/ 	.word	0x00000000
.L_23:


//--------------------- .nv.compat                --------------------------
	.section	.nv.compat,"",@"SHT_CUDA_COMPAT_INFO"
	.align	4
        /*0000*/ 	.byte	0x02, 0x09, 0x00, 0x00, 0x02, 0x02, 0x01, 0x00, 0x02, 0x05, 0x05, 0x00, 0x03, 0x07, 0x01, 0x01
        /*0010*/ 	.byte	0x02, 0x03, 0x00, 0x00, 0x02, 0x06, 0x01, 0x00, 0x04, 0x0b, 0x08, 0x00, 0x09, 0x00, 0x00, 0x00
        /*0020*/ 	.byte	0x00, 0x00, 0x00, 0x00


//--------------------- .nv.info.expand_kernel    --------------------------
	.section	.nv.info.expand_kernel,"",@"SHT_CUDA_INFO"
	.sectionflags	@""
	.align	4


	//----- nvinfo : EIATTR_CUDA_API_VERSION
	.align		4
        /*0000*/ 	.byte	0x04, 0x37
        /*0002*/ 	.short	(.L_25 - .L_24)
.L_24:
        /*0004*/ 	.word	0x00000082


	//----- nvinfo : EIATTR_KPARAM_INFO
	.align		4
.L_25:
        /*0008*/ 	.byte	0x04, 0x17
        /*000a*/ 	.short	(.L_27 - .L_26)
.L_26:
        /*000c*/ 	.word	0x00000000
        /*0010*/ 	.short	0x0003
        /*0012*/ 	.short	0x0014
        /*0014*/ 	.byte	0x00, 0xf0, 0x11, 0x00


	//----- nvinfo : EIATTR_KPARAM_INFO
	.align		4
.L_27:
        /*0018*/ 	.byte	0x04, 0x17
        /*001a*/ 	.short	(.L_29 - .L_28)
.L_28:
        /*001c*/ 	.word	0x00000000
        /*0020*/ 	.short	0x0002
        /*0022*/ 	.short	0x0010
        /*0024*/ 	.byte	0x00, 0xf0, 0x11, 0x00


	//----- nvinfo : EIATTR_KPARAM_INFO
	.align		4
.L_29:
        /*0028*/ 	.byte	0x04, 0x17
        /*002a*/ 	.short	(.L_31 - .L_30)
.L_30:
        /*002c*/ 	.word	0x00000000
        /*0030*/ 	.short	0x0001
        /*0032*/ 	.short	0x0008
        /*0034*/ 	.byte	0x00, 0xf5, 0x21, 0x00


	//----- nvinfo : EIATTR_KPARAM_INFO
	.align		4
.L_31:
        /*0038*/ 	.byte	0x04, 0x17
        /*003a*/ 	.short	(.L_33 - .L_32)
.L_32:
        /*003c*/ 	.word	0x00000000
        /*0040*/ 	.short	0x0000
        /*0042*/ 	.short	0x0000
        /*0044*/ 	.byte	0x00, 0xf5, 0x21, 0x00


	//----- nvinfo : EIATTR_SPARSE_MMA_MASK
	.align		4
.L_33:
        /*0048*/ 	.byte	0x03, 0x50
        /*004a*/ 	.short	0x0000


	//----- nvinfo : EIATTR_MAXREG_COUNT
	.align		4
        /*004c*/ 	.byte	0x03, 0x1b
        /*004e*/ 	.short	0x00ff


	//----- nvinfo : EIATTR_MERCURY_ISA_VERSION
	.align		4
        /*0050*/ 	.byte	0x03, 0x5f
        /*0052*/ 	.short	0x0101


	//----- nvinfo : EIATTR_VRC_CTA_INIT_COUNT
	.align		4
        /*0054*/ 	.byte	0x02, 0x4a
	.zero		1
	.zero		1


	//----- nvinfo : EIATTR_EXIT_INSTR_OFFSETS
	.align		4
        /*0058*/ 	.byte	0x04, 0x1c
        /*005a*/ 	.short	(.L_35 - .L_34)


	//   ....[0]....
.L_34:
        /*005c*/ 	.word	0x000000c0


	//   ....[1]....
        /*0060*/ 	.word	0x00000150


	//----- nvinfo : EIATTR_CBANK_PARAM_SIZE
	.align		4
.L_35:
        /*0064*/ 	.byte	0x03, 0x19
        /*0066*/ 	.short	0x0018


	//----- nvinfo : EIATTR_PARAM_CBANK
	.align		4
        /*0068*/ 	.byte	0x04, 0x0a
        /*006a*/ 	.short	(.L_37 - .L_36)
	.align		4
.L_36:
        /*006c*/ 	.word	index@(.nv.constant0.expand_kernel)
        /*0070*/ 	.short	0x0380
        /*0072*/ 	.short	0x0018


	//----- nvinfo : EIATTR_SW_WAR
	.align		4
.L_37:
        /*0074*/ 	.byte	0x04, 0x36
        /*0076*/ 	.short	(.L_39 - .L_38)
.L_38:
        /*0078*/ 	.word	0x00000008
.L_39:


//--------------------- .nv.info.sub_kernel       --------------------------
	.section	.nv.info.sub_kernel,"",@"SHT_CUDA_INFO"
	.sectionflags	@""
	.align	4


	//----- nvinfo : EIATTR_CUDA_API_VERSION
	.align		4
        /*0000*/ 	.byte	0x04, 0x37
        /*0002*/ 	.short	(.L_41 - .L_40)
.L_40:
        /*0004*/ 	.word	0x00000082


	//----- nvinfo : EIATTR_KPARAM_INFO
	.align		4
.L_41:
        /*0008*/ 	.byte	0x04, 0x17
        /*000a*/ 	.short	(.L_43 - .L_42)
.L_42:
        /*000c*/ 	.word	0x00000000
        /*0010*/ 	.short	0x0004
        /*0012*/ 	.short	0x001c
        /*0014*/ 	.byte	0x00, 0xf0, 0x11, 0x00


	//----- nvinfo : EIATTR_KPARAM_INFO
	.align		4
.L_43:
        /*0018*/ 	.byte	0x04, 0x17
        /*001a*/ 	.short	(.L_45 - .L_44)
.L_44:
        /*001c*/ 	.word	0x00000000
        /*0020*/ 	.short	0x0003
        /*0022*/ 	.short	0x0018
        /*0024*/ 	.byte	0x00, 0xf0, 0x11, 0x00


	//----- nvinfo : EIATTR_KPARAM_INFO
	.align		4
.L_45:
        /*0028*/ 	.byte	0x04, 0x17
        /*002a*/ 	.short	(.L_47 - .L_46)
.L_46:
        /*002c*/ 	.word	0x00000000
        /*0030*/ 	.short	0x0002
        /*0032*/ 	.short	0x0010
        /*0034*/ 	.byte	0x00, 0xf5, 0x21, 0x00


	//----- nvinfo : EIATTR_KPARAM_INFO
	.align		4
.L_47:
        /*0038*/ 	.byte	0x04, 0x17
        /*003a*/ 	.short	(.L_49 - .L_48)
.L_48:
        /*003c*/ 	.word	0x00000000
        /*0040*/ 	.short	0x0001
        /*0042*/ 	.short	0x0008
        /*0044*/ 	.byte	0x00, 0xf5, 0x21, 0x00


	//----- nvinfo : EIATTR_KPARAM_INFO
	.align		4
.L_49:
        /*0048*/ 	.byte	0x04, 0x17
        /*004a*/ 	.short	(.L_51 - .L_50)
.L_50:
        /*004c*/ 	.word	0x00000000
        /*0050*/ 	.short	0x0000
        /*0052*/ 	.short	0x0000
        /*0054*/ 	.byte	0x00, 0xf5, 0x21, 0x00


	//----- nvinfo : EIATTR_SPARSE_MMA_MASK
	.align		4
.L_51:
        /*0058*/ 	.byte	0x03, 0x50
        /*005a*/ 	.short	0x0000


	//----- nvinfo : EIATTR_MAXREG_COUNT
	.align		4
        /*005c*/ 	.byte	0x03, 0x1b
        /*005e*/ 	.short	0x00ff


	//----- nvinfo : EIATTR_MERCURY_ISA_VERSION
	.align		4
        /*0060*/ 	.byte	0x03, 0x5f
        /*0062*/ 	.short	0x0101


	//----- nvinfo : EIATTR_VRC_CTA_INIT_COUNT
	.align		4
        /*0064*/ 	.byte	0x02, 0x4a
	.zero		1
	.zero		1


	//----- nvinfo : EIATTR_EXIT_INSTR_OFFSETS
	.align		4
        /*0068*/ 	.byte	0x04, 0x1c
        /*006a*/ 	.short	(.L_53 - .L_52)


	//   ....[0]....
.L_52:
        /*006c*/ 	.word	0x000000c0


	//   ....[1]....
        /*0070*/ 	.word	0x00000190


	//----- nvinfo : EIATTR_CBANK_PARAM_SIZE
	.align		4
.L_53:
        /*0074*/ 	.byte	0x03, 0x19
        /*0076*/ 	.short	0x0020


	//----- nvinfo : EIATTR_PARAM_CBANK
	.align		4
        /*0078*/ 	.byte	0x04, 0x0a
        /*007a*/ 	.short	(.L_55 - .L_54)
	.align		4
.L_54:
        /*007c*/ 	.word	index@(.nv.constant0.sub_kernel)
        /*0080*/ 	.short	0x0380
        /*0082*/ 	.short	0x0020


	//----- nvinfo : EIATTR_SW_WAR
	.align		4
.L_55:
        /*0084*/ 	.byte	0x04, 0x36
        /*0086*/ 	.short	(.L_57 - .L_56)
.L_56:
        /*0088*/ 	.word	0x00000008
.L_57:


//--------------------- .nv.info.add_kernel       --------------------------
	.section	.nv.info.add_kernel,"",@"SHT_CUDA_INFO"
	.sectionflags	@""
	.align	4


	//----- nvinfo : EIATTR_CUDA_API_VERSION
	.align		4
        /*0000*/ 	.byte	0x04, 0x37
        /*0002*/ 	.short	(.L_59 - .L_58)
.L_58:
        /*0004*/ 	.word	0x00000082


	//----- nvinfo : EIATTR_KPARAM_INFO
	.align		4
.L_59:
        /*0008*/ 	.byte	0x04, 0x17
        /*000a*/ 	.short	(.L_61 - .L_60)
.L_60:
        /*000c*/ 	.word	0x00000000
        /*0010*/ 	.short	0x0004
        /*0012*/ 	.short	0x001c
        /*0014*/ 	.byte	0x00, 0xf0, 0x11, 0x00


	//----- nvinfo : EIATTR_KPARAM_INFO
	.align		4
.L_61:
        /*0018*/ 	.byte	0x04, 0x17
        /*001a*/ 	.short	(.L_63 - .L_62)
.L_62:
        /*001c*/ 	.word	0x00000000
        /*0020*/ 	.short	0x0003
        /*0022*/ 	.short	0x0018
        /*0024*/ 	.byte	0x00, 0xf0, 0x11, 0x00


	//----- nvinfo : EIATTR_KPARAM_INFO
	.align		4
.L_63:
        /*0028*/ 	.byte	0x04, 0x17
        /*002a*/ 	.short	(.L_65 - .L_64)
.L_64:
        /*002c*/ 	.word	0x00000000
        /*0030*/ 	.short	0x0002
        /*0032*/ 	.short	0x0010
        /*0034*/ 	.byte	0x00, 0xf5, 0x21, 0x00


	//----- nvinfo : EIATTR_KPARAM_INFO
	.align		4
.L_65:
        /*0038*/ 	.byte	0x04, 0x17
        /*003a*/ 	.short	(.L_67 - .L_66)
.L_66:
        /*003c*/ 	.word	0x00000000
        /*0040*/ 	.short	0x0001
        /*0042*/ 	.short	0x0008
        /*0044*/ 	.byte	0x00, 0xf5, 0x21, 0x00


	//----- nvinfo : EIATTR_KPARAM_INFO
	.align		4
.L_67:
        /*0048*/ 	.byte	0x04, 0x17
        /*004a*/ 	.short	(.L_69 - .L_68)
.L_68:
        /*004c*/ 	.word	0x00000000
        /*0050*/ 	.short	0x0000
        /*0052*/ 	.short	0x0000
        /*0054*/ 	.byte	0x00, 0xf5, 0x21, 0x00


	//----- nvinfo : EIATTR_SPARSE_MMA_MASK
	.align		4
.L_69:
        /*0058*/ 	.byte	0x03, 0x50
        /*005a*/ 	.short	0x0000


	//----- nvinfo : EIATTR_MAXREG_COUNT
	.align		4
        /*005c*/ 	.byte	0x03, 0x1b
        /*005e*/ 	.short	0x00ff


	//----- nvinfo : EIATTR_MERCURY_ISA_VERSION
	.align		4
        /*0060*/ 	.byte	0x03, 0x5f
        /*0062*/ 	.short	0x0101


	//----- nvinfo : EIATTR_VRC_CTA_INIT_COUNT
	.align		4
        /*0064*/ 	.byte	0x02, 0x4a
	.zero		1
	.zero		1


	//----- nvinfo : EIATTR_EXIT_INSTR_OFFSETS
	.align		4
        /*0068*/ 	.byte	0x04, 0x1c
        /*006a*/ 	.short	(.L_71 - .L_70)


	//   ....[0]....
.L_70:
        /*006c*/ 	.word	0x000000c0


	//   ....[1]....
        /*0070*/ 	.word	0x00000190


	//----- nvinfo : EIATTR_CBANK_PARAM_SIZE
	.align		4
.L_71:
        /*0074*/ 	.byte	0x03, 0x19
        /*0076*/ 	.short	0x0020


	//----- nvinfo : EIATTR_PARAM_CBANK
	.align		4
        /*0078*/ 	.byte	0x04, 0x0a
        /*007a*/ 	.short	(.L_73 - .L_72)
	.align		4
.L_72:
        /*007c*/ 	.word	index@(.nv.constant0.add_kernel)
        /*0080*/ 	.short	0x0380
        /*0082*/ 	.short	0x0020


	//----- nvinfo : EIATTR_SW_WAR
	.align		4
.L_73:
        /*0084*/ 	.byte	0x04, 0x36
        /*0086*/ 	.short	(.L_75 - .L_74)
.L_74:
        /*0088*/ 	.word	0x00000008
.L_75:


//--------------------- .nv.info.matmul_kernel    --------------------------
	.section	.nv.info.matmul_kernel,"",@"SHT_CUDA_INFO"
	.sectionflags	@""
	.align	4


	//----- nvinfo : EIATTR_CUDA_API_VERSION
	.align		4
        /*0000*/ 	.byte	0x04, 0x37
        /*0002*/ 	.short	(.L_77 - .L_76)
.L_76:
        /*0004*/ 	.word	0x00000082


	//----- nvinfo : EIATTR_KPARAM_INFO
	.align		4
.L_77:
        /*0008*/ 	.byte	0x04, 0x17
        /*000a*/ 	.short	(.L_79 - .L_78)
.L_78:
        /*000c*/ 	.word	0x00000000
        /*0010*/ 	.short	0x0005
        /*0012*/ 	.short	0x0020
        /*0014*/ 	.byte	0x00, 0xf0, 0x11, 0x00


	//----- nvinfo : EIATTR_KPARAM_INFO
	.align		4
.L_79:
        /*0018*/ 	.byte	0x04, 0x17
        /*001a*/ 	.short	(.L_81 - .L_80)
.L_80:
        /*001c*/ 	.word	0x00000000
        /*0020*/ 	.short	0x0004
        /*0022*/ 	.short	0x001c
        /*0024*/ 	.byte	0x00, 0xf0, 0x11, 0x00


	//----- nvinfo : EIATTR_KPARAM_INFO
	.align		4
.L_81:
        /*0028*/ 	.byte	0x04, 0x17
        /*002a*/ 	.short	(.L_83 - .L_82)
.L_82:
        /*002c*/ 	.word	0x00000000
        /*0030*/ 	.short	0x0003
        /*0032*/ 	.short	0x0018
        /*0034*/ 	.byte	0x00, 0xf0, 0x11, 0x00


	//----- nvinfo : EIATTR_KPARAM_INFO
	.align		4
.L_83:
        /*0038*/ 	.byte	0x04, 0x17
        /*003a*/ 	.short	(.L_85 - .L_84)
.L_84:
        /*003c*/ 	.word	0x00000000
        /*0040*/ 	.short	0x0002
        /*0042*/ 	.short	0x0010
        /*0044*/ 	.byte	0x00, 0xf5, 0x21, 0x00


	//----- nvinfo : EIATTR_KPARAM_INFO
	.align		4
.L_85:
        /*0048*/ 	.byte	0x04, 0x17
        /*004a*/ 	.short	(.L_87 - .L_86)
.L_86:
        /*004c*/ 	.word	0x00000000
        /*0050*/ 	.short	0x0001
        /*0052*/ 	.short	0x0008
        /*0054*/ 	.byte	0x00, 0xf5, 0x21, 0x00


	//----- nvinfo : EIATTR_KPARAM_INFO
	.align		4
.L_87:
        /*0058*/ 	.byte	0x04, 0x17
        /*005a*/ 	.short	(.L_89 - .L_88)
.L_88:
        /*005c*/ 	.word	0x00000000
        /*0060*/ 	.short	0x0000
        /*0062*/ 	.short	0x0000
        /*0064*/ 	.byte	0x00, 0xf5, 0x21, 0x00


	//----- nvinfo : EIATTR_SPARSE_MMA_MASK
	.align		4
.L_89:
        /*0068*/ 	.byte	0x03, 0x50
        /*006a*/ 	.short	0x0000


	//----- nvinfo : EIATTR_MAXREG_COUNT
	.align		4
        /*006c*/ 	.byte	0x03, 0x1b
        /*006e*/ 	.short	0x00ff


	//----- nvinfo : EIATTR_MERCURY_ISA_VERSION
	.align		4
        /*0070*/ 	.byte	0x03, 0x5f
        /*0072*/ 	.short	0x0101


	//----- nvinfo : EIATTR_VRC_CTA_INIT_COUNT
	.align		4
        /*0074*/ 	.byte	0x02, 0x4a
	.zero		1
	.zero		1


	//----- nvinfo : EIATTR_EXIT_INSTR_OFFSETS
	.align		4
        /*0078*/ 	.byte	0x04, 0x1c
        /*007a*/ 	.short	(.L_91 - .L_90)


	//   ....[0]....
.L_90:
        /*007c*/ 	.word	0x000000c0


	//   ....[1]....
        /*0080*/ 	.word	0x000008e0


	//----- nvinfo : EIATTR_CBANK_PARAM_SIZE
	.align		4
.L_91:
        /*0084*/ 	.byte	0x03, 0x19
        /*0086*/ 	.short	0x0024


	//----- nvinfo : EIATTR_PARAM_CBANK
	.align		4
        /*0088*/ 	.byte	0x04, 0x0a
        /*008a*/ 	.short	(.L_93 - .L_92)
	.align		4
.L_92:
        /*008c*/ 	.word	index@(.nv.constant0.matmul_kernel)
        /*0090*/ 	.short	0x0380
        /*0092*/ 	.short	0x0024


	//----- nvinfo : EIATTR_SW_WAR
	.align		4
.L_93:
        /*0094*/ 	.byte	0x04, 0x36
        /*0096*/ 	.short	(.L_95 - .L_94)
.L_94:
        /*0098*/ 	.word	0x00000008
.L_95:


//--------------------- .nv.callgraph             --------------------------
	.section	.nv.callgraph,"",@"SHT_CUDA_CALLGRAPH"
	.align	4
	.sectionentsize	8
	.align		4
        /*0000*/ 	.word	0x00000000
	.align		4
        /*0004*/ 	.word	0xffffffff
	.align		4
        /*0008*/ 	.word	0x00000000
	.align		4
        /*000c*/ 	.word	0xfffffffe
	.align		4
        /*0010*/ 	.word	0x00000000
	.align		4
        /*0014*/ 	.word	0xfffffffd
	.align		4
        /*0018*/ 	.word	0x00000000
	.align		4
        /*001c*/ 	.word	0xfffffffc


//--------------------- .text.expand_kernel       --------------------------
	.section	.text.expand_kernel,"ax",@progbits
	.align	128
        .global         expand_kernel
        .type           expand_kernel,@function
        .size           expand_kernel,(.L_x_8 - expand_kernel)
        .other          expand_kernel,@"STO_CUDA_ENTRY STV_DEFAULT"
expand_kernel:
.text.expand_kernel:
[----:B------:R-:W-:Y:S01]  /*0000*/  LDC R1, c[0x0][0x37c] ;  /* 0x0000df00ff017b82 */ /* 0x000fe20000000800 */
[----:B------:R-:W0:Y:S07]  /*0010*/  S2R R2, SR_TID.X ;  /* 0x0000000000027919 */ /* 0x000e2e0000002100 */
[----:B------:R-:W1:Y:S01]  /*0020*/  LDC R0, c[0x0][0x364] ;  /* 0x0000d900ff007b82 */ /* 0x000e620000000800 */
[----:B------:R-:W2:Y:S01]  /*0030*/  LDCU.64 UR6, c[0x0][0x390] ;  /* 0x00007200ff0677ac */ /* 0x000ea20008000a00 */
[----:B------:R-:W1:Y:S06]  /*0040*/  S2R R3, SR_TID.Y ;  /* 0x0000000000037919 */ /* 0x000e6c0000002200 */
[----:B------:R-:W0:Y:S08]  /*0050*/  S2UR UR5, SR_CTAID.X ;  /* 0x00000000000579c3 */ /* 0x000e300000002500 */
[----:B------:R-:W0:Y:S08]  /*0060*/  LDC R7, c[0x0][0x360] ;  /* 0x0000d800ff077b82 */ /* 0x000e300000000800 */
[----:B------:R-:W1:Y:S01]  /*0070*/  S2UR UR4, SR_CTAID.Y ;  /* 0x00000000000479c3 */ /* 0x000e620000002600 */
[----:B0-----:R-:W-:-:S05]  /*0080*/  IMAD R7, R7, UR5, R2 ;  /* 0x0000000507077c24 */ /* 0x001fca000f8e0202 */
[----:B--2---:R-:W-:Y:S01]  /*0090*/  ISETP.GE.AND P0, PT, R7, UR7, PT ;  /* 0x0000000707007c0c */ /* 0x004fe2000bf06270 */
[----:B-1----:R-:W-:-:S05]  /*00a0*/  IMAD R0, R0, UR4, R3 ;  /* 0x0000000400007c24 */ /* 0x002fca000f8e0203 */
[----:B------:R-:W-:-:S13]  /*00b0*/  ISETP.GE.OR P0, PT, R0, UR6, P0 ;  /* 0x0000000600007c0c */ /* 0x000fda0008706670 */
[----:B------:R-:W-:Y:S05]  /*00c0*/  @P0 EXIT ;  /* 0x000000000000094d */ /* 0x000fea0003800000 */
[----:B------:R-:W0:Y:S01]  /*00d0*/  LDC.64 R2, c[0x0][0x380] ;  /* 0x0000e000ff027b82 */ /* 0x000e220000000a00 */
[----:B------:R-:W1:Y:S07]  /*00e0*/  LDCU.64 UR4, c[0x0][0x358] ;  /* 0x00006b00ff0477ac */ /* 0x000e6e0008000a00 */
[----:B------:R-:W2:Y:S01]  /*00f0*/  LDC.64 R4, c[0x0][0x388] ;  /* 0x0000e200ff047b82 */ /* 0x000ea20000000a00 */
[----:B0-----:R-:W-:-:S06]  /*0100*/  IMAD.WIDE R2, R7, 0x4, R2 ;  /* 0x0000000407027825 */ /* 0x001fcc00078e0202 */
[----:B-1----:R-:W3:Y:S01]  /*0110*/  LDG.E R3, desc[UR4][R2.64] ;  /* 0x0000000402037981 */ /* 0x002ee2000c1e1900 */
[----:B------:R-:W-:-:S04]  /*0120*/  IMAD R7, R0, UR7, R7 ;  /* 0x0000000700077c24 */ /* 0x000fc8000f8e0207 */
[----:B--2---:R-:W-:-:S05]  /*0130*/  IMAD.WIDE R4, R7, 0x4, R4 ;  /* 0x0000000407047825 */ /* 0x004fca00078e0204 */
[----:B---3--:R-:W-:Y:S01]  /*0140*/  STG.E desc[UR4][R4.64], R3 ;  /* 0x0000000304007986 */ /* 0x008fe2000c101904 */
[----:B------:R-:W-:Y:S05]  /*0150*/  EXIT ;  /* 0x000000000000794d */ /* 0x000fea0003800000 */
.L_x_0:
[----:B------:R-:W-:-:S00]  /*0160*/  BRA `(.L_x_0) ;  /* 0xfffffffc00fc7947 */ /* 0x000fc0000383ffff */
[----:B------:R-:W-:-:S00]  /*0170*/  NOP ;  /* 0x0000000000007918 */ /* 0x000fc00000000000 */
        /* <DEDUP_REMOVED lines=8> */
.L_x_8:


//--------------------- .text.sub_kernel          --------------------------
	.section	.text.sub_kernel,"ax",@progbits
	.align	128
        .global         sub_kernel
        .type           sub_kernel,@function
        .size           sub_kernel,(.L_x_9 - sub_kernel)
        .other          sub_kernel,@"STO_CUDA_ENTRY STV_DEFAULT"
sub_kernel:
.text.sub_kernel:
        /* <DEDUP_REMOVED lines=14> */
[----:B------:R-:W1:Y:S01]  /*00e0*/  LDCU.64 UR4, c[0x0][0x358] ;  /* 0x00006b00ff0477ac */ /* 0x000e620008000a00 */
[----:B------:R-:W-:-:S06]  /*00f0*/  IMAD R9, R0, UR7, R7 ;  /* 0x0000000700097c24 */ /* 0x000fcc000f8e0207 */
[----:B------:R-:W2:Y:S08]  /*0100*/  LDC.64 R4, c[0x0][0x388] ;  /* 0x0000e200ff047b82 */ /* 0x000eb00000000a00 */
[----:B------:R-:W3:Y:S01]  /*0110*/  LDC.64 R6, c[0x0][0x390] ;  /* 0x0000e400ff067b82 */ /* 0x000ee20000000a00 */
[----:B0-----:R-:W-:-:S06]  /*0120*/  IMAD.WIDE R2, R9, 0x4, R2 ;  /* 0x0000000409027825 */ /* 0x001fcc00078e0202 */
[----:B-1----:R-:W4:Y:S01]  /*0130*/  LDG.E R2, desc[UR4][R2.64] ;  /* 0x0000000402027981 */ /* 0x002f22000c1e1900 */
[----:B--2---:R-:W-:-:S06]  /*0140*/  IMAD.WIDE R4, R9, 0x4, R4 ;  /* 0x0000000409047825 */ /* 0x004fcc00078e0204 */
[----:B------:R-:W4:Y:S01]  /*0150*/  LDG.E R5, desc[UR4][R4.64] ;  /* 0x0000000404057981 */ /* 0x000f22000c1e1900 */
[----:B---3--:R-:W-:-:S04]  /*0160*/  IMAD.WIDE R6, R9, 0x4, R6 ;  /* 0x0000000409067825 */ /* 0x008fc800078e0206 */
[----:B----4-:R-:W-:-:S05]  /*0170*/  FADD R9, R2, -R5 ;  /* 0x8000000502097221 */ /* 0x010fca0000000000 */
[----:B------:R-:W-:Y:S01]  /*0180*/  STG.E desc[UR4][R6.64], R9 ;  /* 0x0000000906007986 */ /* 0x000fe2000c101904 */
[----:B------:R-:W-:Y:S05]  /*0190*/  EXIT ;  /* 0x000000000000794d */ /* 0x000fea0003800000 */
.L_x_1:
        /* <DEDUP_REMOVED lines=14> */
.L_x_9:


//--------------------- .text.add_kernel          --------------------------
	.section	.text.add_kernel,"ax",@progbits
	.align	128
        .global         add_kernel
        .type           add_kernel,@function
        .size           add_kernel,(.L_x_10 - add_kernel)
        .other          add_kernel,@"STO_CUDA_ENTRY STV_DEFAULT"
add_kernel:
.text.add_kernel:
        /* <DEDUP_REMOVED lines=23> */
[----:B----4-:R-:W-:-:S05]  /*0170*/  FADD R9, R2, R5 ;  /* 0x0000000502097221 */ /* 0x010fca0000000000 */
[----:B------:R-:W-:Y:S01]  /*0180*/  STG.E desc[UR4][R6.64], R9 ;  /* 0x0000000906007986 */ /* 0x000fe2000c101904 */
[----:B------:R-:W-:Y:S05]  /*0190*/  EXIT ;  /* 0x000000000000794d */ /* 0x000fea0003800000 */
.L_x_2:
        /* <DEDUP_REMOVED lines=14> */
.L_x_10:


//--------------------- .text.matmul_kernel       --------------------------
	.section	.text.matmul_kernel,"ax",@progbits
	.align	128
        .global         matmul_kernel
        .type           matmul_kernel,@function
        .size           matmul_kernel,(.L_x_11 - matmul_kernel)
        .other          matmul_kernel,@"STO_CUDA_ENTRY STV_DEFAULT"
matmul_kernel:
.text.matmul_kernel:
[----:B------:R-:W-:Y:S01]  /*0000*/  LDC R1, c[0x0][0x37c] ;  /* 0x0000df00ff017b82 */ /* 0x000fe20000000800 */
[----:B------:R-:W0:Y:S07]  /*0010*/  S2R R5, SR_TID.X ;  /* 0x0000000000057919 */ /* 0x000e2e0000002100 */
[----:B------:R-:W1:Y:S01]  /*0020*/  LDC R19, c[0x0][0x364] ;  /* 0x0000d900ff137b82 */ /* 0x000e620000000800 */
[----:B------:R-:W1:Y:S07]  /*0030*/  S2R R4, SR_TID.Y ;  /* 0x0000000000047919 */ /* 0x000e6e0000002200 */
[----:B------:R-:W0:Y:S08]  /*0040*/  S2UR UR5, SR_CTAID.X ;  /* 0x00000000000579c3 */ /* 0x000e300000002500 */
[----:B------:R-:W0:Y:S08]  /*0050*/  LDC R0, c[0x0][0x360] ;  /* 0x0000d800ff007b82 */ /* 0x000e300000000800 */
[----:B------:R-:W1:Y:S08]  /*0060*/  S2UR UR4, SR_CTAID.Y ;  /* 0x00000000000479c3 */ /* 0x000e700000002600 */
[----:B------:R-:W2:Y:S01]  /*0070*/  LDC.64 R2, c[0x0][0x398] ;  /* 0x0000e600ff027b82 */ /* 0x000ea20000000a00 */
[----:B0-----:R-:W-:-:S02]  /*0080*/  IMAD R0, R0, UR5, R5 ;  /* 0x0000000500007c24 */ /* 0x001fc4000f8e0205 */
[----:B-1----:R-:W-:-:S03]  /*0090*/  IMAD R19, R19, UR4, R4 ;  /* 0x0000000413137c24 */ /* 0x002fc6000f8e0204 */
[----:B--2---:R-:W-:-:S04]  /*00a0*/  ISETP.GE.AND P0, PT, R0, R3, PT ;  /* 0x000000030000720c */ /* 0x004fc80003f06270 */
[----:B------:R-:W-:-:S13]  /*00b0*/  ISETP.GE.OR P0, PT, R19, R2, P0 ;  /* 0x000000021300720c */ /* 0x000fda0000706670 */
[----:B------:R-:W-:Y:S05]  /*00c0*/  @P0 EXIT ;  /* 0x000000000000094d */ /* 0x000fea0003800000 */
[----:B------:R-:W0:Y:S01]  /*00d0*/  LDC R2, c[0x0][0x3a0] ;  /* 0x0000e800ff027b82 */ /* 0x000e220000000800 */
[----:B------:R-:W1:Y:S01]  /*00e0*/  LDCU.64 UR4, c[0x0][0x358] ;  /* 0x00006b00ff0477ac */ /* 0x000e620008000a00 */
[----:B------:R-:W-:Y:S01]  /*00f0*/  HFMA2 R24, -RZ, RZ, 0, 0 ;  /* 0x00000000ff187431 */ /* 0x000fe200000001ff */
[----:B0-----:R-:W-:-:S13]  /*0100*/  ISETP.GE.AND P0, PT, R2, 0x1, PT ;  /* 0x000000010200780c */ /* 0x001fda0003f06270 */
[----:B-1----:R-:W-:Y:S05]  /*0110*/  @!P0 BRA `(.L_x_3) ;  /* 0x0000000400e08947 */ /* 0x002fea0003800000 */
[C---:B------:R-:W-:Y:S01]  /*0120*/  ISETP.GE.U32.AND P1, PT, R2.reuse, 0x8, PT ;  /* 0x000000080200780c */ /* 0x040fe20003f26070 */
[----:B------:R-:W-:Y:S01]  /*0130*/  IMAD R20, R19, R2, RZ ;  /* 0x0000000213147224 */ /* 0x000fe200078e02ff */
[----:B------:R-:W-:Y:S02]  /*0140*/  LOP3.LUT R27, R2, 0x7, RZ, 0xc0, !PT ;  /* 0x00000007021b7812 */ /* 0x000fe400078ec0ff */
[----:B------:R-:W-:Y:S02]  /*0150*/  MOV R24, RZ ;  /* 0x000000ff00187202 */ /* 0x000fe40000000f00 */
[----:B------:R-:W-:Y:S02]  /*0160*/  ISETP.NE.AND P0, PT, R27, RZ, PT ;  /* 0x000000ff1b00720c */ /* 0x000fe40003f05270 */
[----:B------:R-:W-:-:S05]  /*0170*/  MOV R21, RZ ;  /* 0x000000ff00157202 */ /* 0x000fca0000000f00 */
[----:B------:R-:W-:Y:S06]  /*0180*/  @!P1 BRA `(.L_x_4) ;  /* 0x0000000000c49947 */ /* 0x000fec0003800000 */
[----:B------:R-:W0:Y:S01]  /*0190*/  LDC.64 R4, c[0x0][0x380] ;  /* 0x0000e000ff047b82 */ /* 0x000e220000000a00 */
[----:B------:R-:W-:Y:S02]  /*01a0*/  LOP3.LUT R21, R2, 0x7ffffff8, RZ, 0xc0, !PT ;  /* 0x7ffffff802157812 */ /* 0x000fe400078ec0ff */
[----:B------:R-:W-:Y:S02]  /*01b0*/  MOV R24, RZ ;  /* 0x000000ff00187202 */ /* 0x000fe40000000f00 */
[----:B------:R-:W-:Y:S02]  /*01c0*/  MOV R18, R0 ;  /* 0x0000000000127202 */ /* 0x000fe40000000f00 */
[----:B------:R-:W-:Y:S01]  /*01d0*/  IADD3 R22, PT, PT, -R21, RZ, RZ ;  /* 0x000000ff15167210 */ /* 0x000fe20007ffe1ff */
[----:B0-----:R-:W-:-:S03]  /*01e0*/  IMAD.WIDE.U32 R4, R20, 0x4, R4 ;  /* 0x0000000414047825 */ /* 0x001fc600078e0004 */
[----:B------:R-:W-:-:S04]  /*01f0*/  IADD3 R6, P1, PT, R4, 0x10, RZ ;  /* 0x0000001004067810 */ /* 0x000fc80007f3e0ff */
[----:B------:R-:W-:-:S09]  /*0200*/  IADD3.X R7, PT, PT, RZ, R5, RZ, P1, !PT ;  /* 0x00000005ff077210 */ /* 0x000fd20000ffe4ff */
.L_x_5:
[----:B------:R-:W0:Y:S01]  /*0210*/  LDC.64 R16, c[0x0][0x388] ;  /* 0x0000e200ff107b82 */ /* 0x000e220000000a00 */
[----:B------:R-:W-:Y:S02]  /*0220*/  MOV R4, R6 ;  /* 0x0000000600047202 */ /* 0x000fe40000000f00 */
[----:B------:R-:W-:-:S05]  /*0230*/  MOV R5, R7 ;  /* 0x0000000700057202 */ /* 0x000fca0000000f00 */
[----:B------:R-:W2:Y:S04]  /*0240*/  LDG.E R25, desc[UR4][R4.64+-0x10] ;  /* 0xfffff00404197981 */ /* 0x000ea8000c1e1900 */
[----:B------:R-:W3:Y:S04]  /*0250*/  LDG.E R23, desc[UR4][R4.64+-0xc] ;  /* 0xfffff40404177981 */ /* 0x000ee8000c1e1900 */
[----:B------:R-:W4:Y:S04]  /*0260*/  LDG.E R29, desc[UR4][R4.64+-0x8] ;  /* 0xfffff804041d7981 */ /* 0x000f28000c1e1900 */
[----:B------:R-:W5:Y:S01]  /*0270*/  LDG.E R28, desc[UR4][R4.64+-0x4] ;  /* 0xfffffc04041c7981 */ /* 0x000f62000c1e1900 */
[----:B0-----:R-:W-:-:S05]  /*0280*/  IMAD.WIDE R16, R18, 0x4, R16 ;  /* 0x0000000412107825 */ /* 0x001fca00078e0210 */
[----:B------:R0:W2:Y:S01]  /*0290*/  LDG.E R26, desc[UR4][R16.64] ;  /* 0x00000004101a7981 */ /* 0x0000a2000c1e1900 */
[----:B------:R-:W-:-:S04]  /*02a0*/  IMAD.WIDE R14, R3, 0x4, R16 ;  /* 0x00000004030e7825 */ /* 0x000fc800078e0210 */
[C---:B------:R-:W-:Y:S02]  /*02b0*/  IMAD.WIDE R6, R3.reuse, 0x4, R14 ;  /* 0x0000000403067825 */ /* 0x040fe400078e020e */
[----:B------:R-:W3:Y:S02]  /*02c0*/  LDG.E R14, desc[UR4][R14.64] ;  /* 0x000000040e0e7981 */ /* 0x000ee4000c1e1900 */
[C---:B------:R-:W-:Y:S02]  /*02d0*/  IMAD.WIDE R10, R3.reuse, 0x4, R6 ;  /* 0x00000004030a7825 */ /* 0x040fe400078e0206 */
[----:B------:R-:W4:Y:S02]  /*02e0*/  LDG.E R6, desc[UR4][R6.64] ;  /* 0x0000000406067981 */ /* 0x000f24000c1e1900 */
[C---:B------:R-:W-:Y:S02]  /*02f0*/  IMAD.WIDE R8, R3.reuse, 0x4, R10 ;  /* 0x0000000403087825 */ /* 0x040fe400078e020a */
[----:B------:R-:W5:Y:S02]  /*0300*/  LDG.E R10, desc[UR4][R10.64] ;  /* 0x000000040a0a7981 */ /* 0x000f64000c1e1900 */
[----:B------:R-:W-:-:S02]  /*0310*/  IMAD.WIDE R12, R3, 0x4, R8 ;  /* 0x00000004030c7825 */ /* 0x000fc400078e0208 */
[----:B------:R-:W5:Y:S04]  /*0320*/  LDG.E R7, desc[UR4][R4.64] ;  /* 0x0000000404077981 */ /* 0x000f68000c1e1900 */
[----:B------:R-:W5:Y:S01]  /*0330*/  LDG.E R8, desc[UR4][R8.64] ;  /* 0x0000000408087981 */ /* 0x000f62000c1e1900 */
[----:B0-----:R-:W-:-:S03]  /*0340*/  IMAD.WIDE R16, R3, 0x4, R12 ;  /* 0x0000000403107825 */ /* 0x001fc600078e020c */
[----:B------:R-:W5:Y:S04]  /*0350*/  LDG.E R12, desc[UR4][R12.64] ;  /* 0x000000040c0c7981 */ /* 0x000f68000c1e1900 */
[----:B------:R-:W5:Y:S04]  /*0360*/  LDG.E R15, desc[UR4][R16.64] ;  /* 0x00000004100f7981 */ /* 0x000f68000c1e1900 */
[----:B------:R-:W5:Y:S04]  /*0370*/  LDG.E R9, desc[UR4][R4.64+0x4] ;  /* 0x0000040404097981 */ /* 0x000f68000c1e1900 */
[----:B------:R-:W5:Y:S01]  /*0380*/  LDG.E R11, desc[UR4][R4.64+0xc] ;  /* 0x00000c04040b7981 */ /* 0x000f62000c1e1900 */
[----:B--2---:R-:W-:Y:S01]  /*0390*/  FFMA R26, R25, R26, R24 ;  /* 0x0000001a191a7223 */ /* 0x004fe20000000018 */
[----:B------:R-:W-:-:S02]  /*03a0*/  IMAD.WIDE R24, R3, 0x4, R16 ;  /* 0x0000000403187825 */ /* 0x000fc400078e0210 */
[----:B------:R-:W2:Y:S04]  /*03b0*/  LDG.E R16, desc[UR4][R4.64+0x8] ;  /* 0x0000080404107981 */ /* 0x000ea8000c1e1900 */
[----:B------:R-:W2:Y:S01]  /*03c0*/  LDG.E R24, desc[UR4][R24.64] ;  /* 0x0000000418187981 */ /* 0x000ea2000c1e1900 */
[----:B---3--:R-:W-:Y:S01]  /*03d0*/  FFMA R14, R23, R14, R26 ;  /* 0x0000000e170e7223 */ /* 0x008fe2000000001a */
[----:B------:R-:W-:-:S03]  /*03e0*/  IADD3 R22, PT, PT, R22, 0x8, RZ ;  /* 0x0000000816167810 */ /* 0x000fc60007ffe0ff */
[----:B----4-:R-:W-:Y:S01]  /*03f0*/  FFMA R29, R29, R6, R14 ;  /* 0x000000061d1d7223 */ /* 0x010fe2000000000e */
[----:B------:R-:W-:-:S03]  /*0400*/  ISETP.NE.AND P1, PT, R22, RZ, PT ;  /* 0x000000ff1600720c */ /* 0x000fc60003f25270 */
[----:B-----5:R-:W-:Y:S01]  /*0410*/  FFMA R10, R28, R10, R29 ;  /* 0x0000000a1c0a7223 */ /* 0x020fe2000000001d */
[----:B------:R-:W-:-:S03]  /*0420*/  IADD3 R6, P2, PT, R4, 0x20, RZ ;  /* 0x0000002004067810 */ /* 0x000fc60007f5e0ff */
[----:B------:R-:W-:Y:S01]  /*0430*/  FFMA R8, R7, R8, R10 ;  /* 0x0000000807087223 */ /* 0x000fe2000000000a */
[----:B------:R-:W-:Y:S02]  /*0440*/  IADD3.X R7, PT, PT, RZ, R5, RZ, P2, !PT ;  /* 0x00000005ff077210 */ /* 0x000fe400017fe4ff */
[----:B------:R-:W-:Y:S01]  /*0450*/  LEA R18, R3, R18, 0x3 ;  /* 0x0000001203127211 */ /* 0x000fe200078e18ff */
[----:B------:R-:W-:-:S04]  /*0460*/  FFMA R9, R9, R12, R8 ;  /* 0x0000000c09097223 */ /* 0x000fc80000000008 */
[----:B--2---:R-:W-:-:S04]  /*0470*/  FFMA R16, R16, R15, R9 ;  /* 0x0000000f10107223 */ /* 0x004fc80000000009 */
[----:B------:R-:W-:Y:S01]  /*0480*/  FFMA R24, R11, R24, R16 ;  /* 0x000000180b187223 */ /* 0x000fe20000000010 */
[----:B------:R-:W-:Y:S06]  /*0490*/  @P1 BRA `(.L_x_5) ;  /* 0xfffffffc005c1947 */ /* 0x000fec000383ffff */
.L_x_4:
[----:B------:R-:W-:Y:S05]  /*04a0*/  @!P0 BRA `(.L_x_3) ;  /* 0x0000000000fc8947 */ /* 0x000fea0003800000 */
[----:B------:R-:W-:Y:S02]  /*04b0*/  ISETP.GE.U32.AND P1, PT, R27, 0x4, PT ;  /* 0x000000041b00780c */ /* 0x000fe40003f26070 */
[----:B------:R-:W-:-:S04]  /*04c0*/  LOP3.LUT R16, R2, 0x3, RZ, 0xc0, !PT ;  /* 0x0000000302107812 */ /* 0x000fc800078ec0ff */
[----:B------:R-:W-:-:S07]  /*04d0*/  ISETP.NE.AND P0, PT, R16, RZ, PT ;  /* 0x000000ff1000720c */ /* 0x000fce0003f05270 */
[----:B------:R-:W-:Y:S06]  /*04e0*/  @!P1 BRA `(.L_x_6) ;  /* 0x00000000006c9947 */ /* 0x000fec0003800000 */
[----:B------:R-:W0:Y:S01]  /*04f0*/  LDC.64 R6, c[0x0][0x388] ;  /* 0x0000e200ff067b82 */ /* 0x000e220000000a00 */
[----:B------:R-:W1:Y:S01]  /*0500*/  LDCU.64 UR6, c[0x0][0x380] ;  /* 0x00007000ff0677ac */ /* 0x000e620008000a00 */
[----:B------:R-:W-:Y:S01]  /*0510*/  IMAD R9, R21, R3, R0 ;  /* 0x0000000315097224 */ /* 0x000fe200078e0200 */
[CC--:B------:R-:W-:Y:S02]  /*0520*/  IADD3 R5, PT, PT, R20.reuse, R21.reuse, RZ ;  /* 0x0000001514057210 */ /* 0x0c0fe40007ffe0ff */
[----:B------:R-:W-:-:S03]  /*0530*/  IADD3 R10, P1, PT, R20, R21, RZ ;  /* 0x00000015140a7210 */ /* 0x000fc60007f3e0ff */
[----:B------:R-:W2:Y:S01]  /*0540*/  LDC.64 R14, c[0x0][0x380] ;  /* 0x0000e000ff0e7b82 */ /* 0x000ea20000000a00 */
[----:B0-----:R-:W-:-:S04]  /*0550*/  IMAD.WIDE R6, R9, 0x4, R6 ;  /* 0x0000000409067825 */ /* 0x001fc800078e0206 */
[----:B------:R-:W-:Y:S02]  /*0560*/  IMAD.WIDE R8, R3, 0x4, R6 ;  /* 0x0000000403087825 */ /* 0x000fe400078e0206 */
[----:B------:R-:W3:Y:S02]  /*0570*/  LDG.E R6, desc[UR4][R6.64] ;  /* 0x0000000406067981 */ /* 0x000ee4000c1e1900 */
[----:B--2---:R-:W-:Y:S01]  /*0580*/  IMAD.WIDE.U32 R14, R5, 0x4, R14 ;  /* 0x00000004050e7825 */ /* 0x004fe200078e000e */
[----:B------:R-:W-:Y:S02]  /*0590*/  IADD3.X R5, PT, PT, RZ, RZ, RZ, P1, !PT ;  /* 0x000000ffff057210 */ /* 0x000fe40000ffe4ff */
[----:B-1----:R-:W-:-:S03]  /*05a0*/  LEA R4, P1, R10, UR6, 0x2 ;  /* 0x000000060a047c11 */ /* 0x002fc6000f8210ff */
[----:B------:R-:W3:Y:S01]  /*05b0*/  LDG.E R15, desc[UR4][R14.64] ;  /* 0x000000040e0f7981 */ /* 0x000ee2000c1e1900 */
[----:B------:R-:W-:Y:S01]  /*05c0*/  LEA.HI.X R5, R10, UR7, R5, 0x2, P1 ;  /* 0x000000070a057c11 */ /* 0x000fe200088f1405 */
[C---:B------:R-:W-:Y:S02]  /*05d0*/  IMAD.WIDE R10, R3.reuse, 0x4, R8 ;  /* 0x00000004030a7825 */ /* 0x040fe400078e0208 */
[----:B------:R-:W2:Y:S04]  /*05e0*/  LDG.E R8, desc[UR4][R8.64] ;  /* 0x0000000408087981 */ /* 0x000ea8000c1e1900 */
[----:B------:R-:W2:Y:S01]  /*05f0*/  LDG.E R17, desc[UR4][R4.64+0x4] ;  /* 0x0000040404117981 */ /* 0x000ea2000c1e1900 */
[----:B------:R-:W-:-:S03]  /*0600*/  IMAD.WIDE R12, R3, 0x4, R10 ;  /* 0x00000004030c7825 */ /* 0x000fc600078e020a */
[----:B------:R-:W4:Y:S04]  /*0610*/  LDG.E R22, desc[UR4][R10.64] ;  /* 0x000000040a167981 */ /* 0x000f28000c1e1900 */
[----:B------:R-:W4:Y:S04]  /*0620*/  LDG.E R18, desc[UR4][R4.64+0x8] ;  /* 0x0000080404127981 */ /* 0x000f28000c1e1900 */
[----:B------:R-:W5:Y:S04]  /*0630*/  LDG.E R26, desc[UR4][R4.64+0xc] ;  /* 0x00000c04041a7981 */ /* 0x000f68000c1e1900 */
[----:B------:R-:W5:Y:S01]  /*0640*/  LDG.E R12, desc[UR4][R12.64] ;  /* 0x000000040c0c7981 */ /* 0x000f62000c1e1900 */
[----:B------:R-:W-:Y:S01]  /*0650*/  IADD3 R21, PT, PT, R21, 0x4, RZ ;  /* 0x0000000415157810 */ /* 0x000fe20007ffe0ff */
[----:B---3--:R-:W-:-:S04]  /*0660*/  FFMA R24, R15, R6, R24 ;  /* 0x000000060f187223 */ /* 0x008fc80000000018 */
[----:B--2---:R-:W-:-:S04]  /*0670*/  FFMA R17, R17, R8, R24 ;  /* 0x0000000811117223 */ /* 0x004fc80000000018 */
[----:B----4-:R-:W-:-:S04]  /*0680*/  FFMA R17, R18, R22, R17 ;  /* 0x0000001612117223 */ /* 0x010fc80000000011 */
[----:B-----5:R-:W-:-:S07]  /*0690*/  FFMA R24, R26, R12, R17 ;  /* 0x0000000c1a187223 */ /* 0x020fce0000000011 */
.L_x_6:
[----:B------:R-:W-:Y:S05]  /*06a0*/  @!P0 BRA `(.L_x_3) ;  /* 0x00000000007c8947 */ /* 0x000fea0003800000 */
[----:B------:R-:W-:Y:S01]  /*06b0*/  ISETP.NE.AND P1, PT, R16, 0x1, PT ;  /* 0x000000011000780c */ /* 0x000fe20003f25270 */
[----:B------:R-:W0:Y:S01]  /*06c0*/  LDC.64 R12, c[0x0][0x380] ;  /* 0x0000e000ff0c7b82 */ /* 0x000e220000000a00 */
[----:B------:R-:W-:-:S04]  /*06d0*/  LOP3.LUT R2, R2, 0x1, RZ, 0xc0, !PT ;  /* 0x0000000102027812 */ /* 0x000fc800078ec0ff */
[----:B------:R-:W-:-:S03]  /*06e0*/  ISETP.NE.U32.AND P0, PT, R2, 0x1, PT ;  /* 0x000000010200780c */ /* 0x000fc60003f05070 */
[----:B------:R-:W1:Y:S04]  /*06f0*/  LDC.64 R10, c[0x0][0x388] ;  /* 0x0000e200ff0a7b82 */ /* 0x000e680000000a00 */
[CC--:B------:R-:W-:Y:S02]  /*0700*/  @P1 IADD3 R15, PT, PT, R20.reuse, R21.reuse, RZ ;  /* 0x00000015140f1210 */ /* 0x0c0fe40007ffe0ff */
[----:B------:R-:W-:Y:S02]  /*0710*/  @P1 IADD3 R2, P2, PT, R20, R21, RZ ;  /* 0x0000001514021210 */ /* 0x000fe40007f5e0ff */
[----:B------:R-:W2:Y:S02]  /*0720*/  @P1 LDC.64 R4, c[0x0][0x380] ;  /* 0x0000e000ff041b82 */ /* 0x000ea40000000a00 */
[----:B------:R-:W-:-:S06]  /*0730*/  @P1 IADD3.X R14, PT, PT, RZ, RZ, RZ, P2, !PT ;  /* 0x000000ffff0e1210 */ /* 0x000fcc00017fe4ff */
[----:B------:R-:W3:Y:S01]  /*0740*/  LDC.64 R6, c[0x0][0x380] ;  /* 0x0000e000ff067b82 */ /* 0x000ee20000000a00 */
[----:B0-----:R-:W-:-:S04]  /*0750*/  @P1 IMAD.WIDE.U32 R12, R15, 0x4, R12 ;  /* 0x000000040f0c1825 */ /* 0x001fc800078e000c */
[C---:B------:R-:W-:Y:S01]  /*0760*/  @P1 IMAD R15, R21.reuse, R3, R0 ;  /* 0x00000003150f1224 */ /* 0x040fe200078e0200 */
[----:B------:R-:W-:Y:S01]  /*0770*/  @P1 IADD3 R21, PT, PT, R21, 0x2, RZ ;  /* 0x0000000215151810 */ /* 0x000fe20007ffe0ff */
[----:B------:R-:W4:Y:S01]  /*0780*/  @P1 LDG.E R13, desc[UR4][R12.64] ;  /* 0x000000040c0d1981 */ /* 0x000f22000c1e1900 */
[----:B------:R-:W0:Y:S01]  /*0790*/  LDC.64 R8, c[0x0][0x388] ;  /* 0x0000e200ff087b82 */ /* 0x000e220000000a00 */
[----:B-1----:R-:W-:Y:S01]  /*07a0*/  @P1 IMAD.WIDE R10, R15, 0x4, R10 ;  /* 0x000000040f0a1825 */ /* 0x002fe200078e020a */
[----:B------:R-:W-:Y:S02]  /*07b0*/  @!P0 IADD3 R17, PT, PT, R20, R21, RZ ;  /* 0x0000001514118210 */ /* 0x000fe40007ffe0ff */
[----:B--2---:R-:W-:Y:S01]  /*07c0*/  @P1 LEA R4, P2, R2, R4, 0x2 ;  /* 0x0000000402041211 */ /* 0x004fe200078410ff */
[----:B------:R-:W-:-:S03]  /*07d0*/  @!P0 IMAD R21, R21, R3, R0 ;  /* 0x0000000315158224 */ /* 0x000fc600078e0200 */
[----:B------:R-:W-:Y:S01]  /*07e0*/  @P1 LEA.HI.X R5, R2, R5, R14, 0x2, P2 ;  /* 0x0000000502051211 */ /* 0x000fe200010f140e */
[----:B------:R-:W-:Y:S01]  /*07f0*/  @P1 IMAD.WIDE R14, R3, 0x4, R10 ;  /* 0x00000004030e1825 */ /* 0x000fe200078e020a */
[----:B------:R-:W4:Y:S03]  /*0800*/  @P1 LDG.E R2, desc[UR4][R10.64] ;  /* 0x000000040a021981 */ /* 0x000f26000c1e1900 */
[----:B---3--:R-:W-:Y:S01]  /*0810*/  @!P0 IMAD.WIDE.U32 R6, R17, 0x4, R6 ;  /* 0x0000000411068825 */ /* 0x008fe200078e0006 */
[----:B------:R-:W2:Y:S04]  /*0820*/  @P1 LDG.E R5, desc[UR4][R4.64+0x4] ;  /* 0x0000040404051981 */ /* 0x000ea8000c1e1900 */
[----:B------:R-:W2:Y:S01]  /*0830*/  @P1 LDG.E R14, desc[UR4][R14.64] ;  /* 0x000000040e0e1981 */ /* 0x000ea2000c1e1900 */
[----:B0-----:R-:W-:-:S03]  /*0840*/  @!P0 IMAD.WIDE R8, R21, 0x4, R8 ;  /* 0x0000000415088825 */ /* 0x001fc600078e0208 */
[----:B------:R-:W3:Y:S04]  /*0850*/  @!P0 LDG.E R7, desc[UR4][R6.64] ;  /* 0x0000000406078981 */ /* 0x000ee8000c1e1900 */
[----:B------:R-:W3:Y:S01]  /*0860*/  @!P0 LDG.E R8, desc[UR4][R8.64] ;  /* 0x0000000408088981 */ /* 0x000ee2000c1e1900 */
[----:B----4-:R-:W-:-:S04]  /*0870*/  @P1 FFMA R2, R13, R2, R24 ;  /* 0x000000020d021223 */ /* 0x010fc80000000018 */
[----:B--2---:R-:W-:-:S04]  /*0880*/  @P1 FFMA R24, R5, R14, R2 ;  /* 0x0000000e05181223 */ /* 0x004fc80000000002 */
[----:B---3--:R-:W-:-:S07]  /*0890*/  @!P0 FFMA R24, R7, R8, R24 ;  /* 0x0000000807188223 */ /* 0x008fce0000000018 */
.L_x_3:
[----:B------:R-:W0:Y:S01]  /*08a0*/  LDC.64 R4, c[0x0][0x390] ;  /* 0x0000e400ff047b82 */ /* 0x000e220000000a00 */
[----:B------:R-:W-:-:S04]  /*08b0*/  IMAD R3, R19, R3, R0 ;  /* 0x0000000313037224 */ /* 0x000fc800078e0200 */
[----:B0-----:R-:W-:-:S05]  /*08c0*/  IMAD.WIDE R2, R3, 0x4, R4 ;  /* 0x0000000403027825 */ /* 0x001fca00078e0204 */
[----:B------:R-:W-:Y:S01]  /*08d0*/  STG.E desc[UR4][R2.64], R24 ;  /* 0x0000001802007986 */ /* 0x000fe2000c101904 */
[----:B------:R-:W-:Y:S05]  /*08e0*/  EXIT ;  /* 0x000000000000794d */ /* 0x000fea0003800000 */
.L_x_7:
        /* <DEDUP_REMOVED lines=9> */
.L_x_11:


//--------------------- .nv.shared.reserved.0     --------------------------
	.section	.nv.shared.reserved.0,"aw",@nobits
	.weak		__nv_reservedSMEM_offset_0_alias
	.size		__nv_reservedSMEM_offset_0_alias, 0, 64
	.other		__nv_reservedSMEM_offset_0_alias,@"STO_CUDA_RESERVED_SHARED STV_DEFAULT"
__nv_reservedSMEM_offset_0_alias:
	.zero		0
	.zero		64


//--------------------- .nv.constant0.expand_kernel --------------------------
	.section	.nv.constant0.expand_kernel,"a",@progbits
	.sectionflags	@""
	.align	4
.nv.constant0.expand_kernel:
	.zero		920


//--------------------- .nv.constant0.sub_kernel  --------------------------
	.section	.nv.constant0.sub_kernel,"a",@progbits
	.sectionflags	@""
	.align	4
.nv.constant0.sub_kernel:
	.zero		928


//--------------------- .nv.constant0.add_kernel  --------------------------
	.section	.nv.constant0.add_kernel,"a",@progbits
	.sectionflags	@""
	.align	4
.nv.constant0.add_kernel:
	.zero		928


//--------------------- .nv.constant0.matmul_kernel --------------------------
	.section	.nv.constant0.matmul_kernel,"a",@progbits
	.sectionflags	@""
	.align	4
.nv.constant0.matmul_kernel:
	.zero		932


//--------------------- SYMBOLS --------------------------

	.type		.nv.reservedSmem.offset0,@object
	.size		.nv.reservedSmem.offset0,0x4
